//
// Generated by NVIDIA NVVM Compiler
//
// Compiler Build ID: CL-36424714
// Cuda compilation tools, release 13.0, V13.0.88
// Based on NVVM 20.0.0
//

.version 9.0
.target sm_100
.address_size 64

	// .globl	_Z14naiveTransposePfS_ii

.visible .entry _Z14naiveTransposePfS_ii(
	.param .u64 .ptr .align 1 _Z14naiveTransposePfS_ii_param_0,
	.param .u64 .ptr .align 1 _Z14naiveTransposePfS_ii_param_1,
	.param .u32 _Z14naiveTransposePfS_ii_param_2,
	.param .u32 _Z14naiveTransposePfS_ii_param_3
)
{
	.reg .pred 	%p<4>;
	.reg .b32 	%r<15>;
	.reg .b32 	%f<2>;
	.reg .b64 	%rd<9>;

	ld.param.u64 	%rd1, [_Z14naiveTransposePfS_ii_param_0];
	ld.param.u64 	%rd2, [_Z14naiveTransposePfS_ii_param_1];
	ld.param.u32 	%r3, [_Z14naiveTransposePfS_ii_param_2];
	ld.param.u32 	%r5, [_Z14naiveTransposePfS_ii_param_3];
	mov.u32 	%r6, %ctaid.x;
	mov.u32 	%r7, %ntid.x;
	mov.u32 	%r8, %tid.x;
	mad.lo.s32 	%r1, %r6, %r7, %r8;
	mov.u32 	%r9, %ctaid.y;
	mov.u32 	%r10, %ntid.y;
	mov.u32 	%r11, %tid.y;
	mad.lo.s32 	%r12, %r9, %r10, %r11;
	setp.ge.s32 	%p1, %r1, %r3;
	setp.ge.s32 	%p2, %r12, %r5;
	or.pred  	%p3, %p1, %p2;
	@%p3 bra 	$L__BB0_2;
	cvta.to.global.u64 	%rd3, %rd1;
	cvta.to.global.u64 	%rd4, %rd2;
	mad.lo.s32 	%r13, %r3, %r12, %r1;
	mul.wide.s32 	%rd5, %r13, 4;
	add.s64 	%rd6, %rd3, %rd5;
	ld.global.f32 	%f1, [%rd6];
	mad.lo.s32 	%r14, %r5, %r1, %r12;
	mul.wide.s32 	%rd7, %r14, 4;
	add.s64 	%rd8, %rd4, %rd7;
	st.global.f32 	[%rd8], %f1;
$L__BB0_2:
	ret;

}


// ===== COMPILED SASS (sm_100) =====

	.target	sm_100

	.elftype	@"ET_EXEC"


//--------------------- .note.nv.tkinfo           --------------------------
	.section	.note.nv.tkinfo,"",@"SHT_NOTE"
	.sectionflags	@"SHF_NOTE_NV_TKINFO"
	.tkinfo
        /*0018*/ 	.word	0x00000002
        /*0030*/ 	.string	""
        /*0030*/ 	.string	"ptxas"
        /*0030*/ 	.string	"Cuda compilation tools, release 13.0, V13.0.88"
        /*0030*/ 	.string	"Build cuda_13.0.r13.0/compiler.36424714_0"
        /*0030*/ 	.string	"-arch sm_100 -m 64 "



//--------------------- .note.nv.cuinfo           --------------------------
	.section	.note.nv.cuinfo,"",@"SHT_NOTE"
	.sectionflags	@"SHF_NOTE_NV_CUINFO"
        /*0018*/ 	.short	0x0002
        /*001a*/ 	.short	0x0064
        /*001c*/ 	.short	0x0082
	.zero		2


//--------------------- .nv.info                  --------------------------
	.section	.nv.info,"",@"SHT_CUDA_INFO"
	.align	4


	//----- nvinfo : EIATTR_REGCOUNT
	.align		4
        /*0000*/ 	.byte	0x04, 0x2f
        /*0002*/ 	.short	(.L_1 - .L_0)
	.align		4
.L_0:
        /*0004*/ 	.word	index@(_Z14naiveTransposePfS_ii)
        /*0008*/ 	.word	0x0000000a


	//----- nvinfo : EIATTR_FRAME_SIZE
	.align		4
.L_1:
        /*000c*/ 	.byte	0x04, 0x11
        /*000e*/ 	.short	(.L_3 - .L_2)
	.align		4
.L_2:
        /*0010*/ 	.word	index@(_Z14naiveTransposePfS_ii)
        /*0014*/ 	.word	0x00000000


	//----- nvinfo : EIATTR_MIN_STACK_SIZE
	.align		4
.L_3:
        /*0018*/ 	.byte	0x04, 0x12
        /*001a*/ 	.short	(.L_5 - .L_4)
	.align		4
.L_4:
        /*001c*/ 	.word	index@(_Z14naiveTransposePfS_ii)
        /*0020*/ 	.word	0x00000000
.L_5:


//--------------------- .nv.compat                --------------------------
	.section	.nv.compat,"",@"SHT_CUDA_COMPAT_INFO"
	.align	4
        /*0000*/ 	.byte	0x02, 0x09, 0x00, 0x00, 0x02, 0x02, 0x01, 0x00, 0x02, 0x05, 0x05, 0x00, 0x03, 0x07, 0x01, 0x01
        /*0010*/ 	.byte	0x02, 0x03, 0x00, 0x00, 0x02, 0x06, 0x01, 0x00, 0x04, 0x0b, 0x08, 0x00, 0x09, 0x00, 0x00, 0x00
        /*0020*/ 	.byte	0x00, 0x00, 0x00, 0x00


//--------------------- .nv.info._Z14naiveTransposePfS_ii --------------------------
	.section	.nv.info._Z14naiveTransposePfS_ii,"",@"SHT_CUDA_INFO"
	.sectionflags	@""
	.align	4


	//----- nvinfo : EIATTR_CUDA_API_VERSION
	.align		4
        /*0000*/ 	.byte	0x04, 0x37
        /*0002*/ 	.short	(.L_7 - .L_6)
.L_6:
        /*0004*/ 	.word	0x00000082


	//----- nvinfo : EIATTR_KPARAM_INFO
	.align		4
.L_7:
        /*0008*/ 	.byte	0x04, 0x17
        /*000a*/ 	.short	(.L_9 - .L_8)
.L_8:
        /*000c*/ 	.word	0x00000000
        /*0010*/ 	.short	0x0003
        /*0012*/ 	.short	0x0014
        /*0014*/ 	.byte	0x00, 0xf0, 0x11, 0x00


	//----- nvinfo : EIATTR_KPARAM_INFO
	.align		4
.L_9:
        /*0018*/ 	.byte	0x04, 0x17
        /*001a*/ 	.short	(.L_11 - .L_10)
.L_10:
        /*001c*/ 	.word	0x00000000
        /*0020*/ 	.short	0x0002
        /*0022*/ 	.short	0x0010
        /*0024*/ 	.byte	0x00, 0xf0, 0x11, 0x00


	//----- nvinfo : EIATTR_KPARAM_INFO
	.align		4
.L_11:
        /*0028*/ 	.byte	0x04, 0x17
        /*002a*/ 	.short	(.L_13 - .L_12)
.L_12:
        /*002c*/ 	.word	0x00000000
        /*0030*/ 	.short	0x0001
        /*0032*/ 	.short	0x0008
        /*0034*/ 	.byte	0x00, 0xf5, 0x21, 0x00


	//----- nvinfo : EIATTR_KPARAM_INFO
	.align		4
.L_13:
        /*0038*/ 	.byte	0x04, 0x17
        /*003a*/ 	.short	(.L_15 - .L_14)
.L_14:
        /*003c*/ 	.word	0x00000000
        /*0040*/ 	.short	0x0000
        /*0042*/ 	.short	0x0000
        /*0044*/ 	.byte	0x00, 0xf5, 0x21, 0x00


	//----- nvinfo : EIATTR_SPARSE_MMA_MASK
	.align		4
.L_15:
        /*0048*/ 	.byte	0x03, 0x50
        /*004a*/ 	.short	0x0000


	//----- nvinfo : EIATTR_MAXREG_COUNT
	.align		4
        /*004c*/ 	.byte	0x03, 0x1b
        /*004e*/ 	.short	0x00ff


	//----- nvinfo : EIATTR_MERCURY_ISA_VERSION
	.align		4
        /*0050*/ 	.byte	0x03, 0x5f
        /*0052*/ 	.short	0x0101


	//----- nvinfo : EIATTR_VRC_CTA_INIT_COUNT
	.align		4
        /*0054*/ 	.byte	0x02, 0x4a
	.zero		1
	.zero		1


	//----- nvinfo : EIATTR_EXIT_INSTR_OFFSETS
	.align		4
        /*0058*/ 	.byte	0x04, 0x1c
        /*005a*/ 	.short	(.L_17 - .L_16)


	//   ....[0]....
.L_16:
        /*005c*/ 	.word	0x000000c0


	//   ....[1]....
        /*0060*/ 	.word	0x00000160


	//----- nvinfo : EIATTR_CBANK_PARAM_SIZE
	.align		4
.L_17:
        /*0064*/ 	.byte	0x03, 0x19
        /*0066*/ 	.short	0x0018


	//----- nvinfo : EIATTR_PARAM_CBANK
	.align		4
        /*0068*/ 	.byte	0x04, 0x0a
        /*006a*/ 	.short	(.L_19 - .L_18)
	.align		4
.L_18:
        /*006c*/ 	.word	index@(.nv.constant0._Z14naiveTransposePfS_ii)
        /*0070*/ 	.short	0x0380
        /*0072*/ 	.short	0x0018


	//----- nvinfo : EIATTR_SW_WAR
	.align		4
.L_19:
        /*0074*/ 	.byte	0x04, 0x36
        /*0076*/ 	.short	(.L_21 - .L_20)
.L_20:
        /*0078*/ 	.word	0x00000008
.L_21:


//--------------------- .nv.callgraph             --------------------------
	.section	.nv.callgraph,"",@"SHT_CUDA_CALLGRAPH"
	.align	4
	.sectionentsize	8
	.align		4
        /*0000*/ 	.word	0x00000000
	.align		4
        /*0004*/ 	.word	0xffffffff
	.align		4
        /*0008*/ 	.word	0x00000000
	.align		4
        /*000c*/ 	.word	0xfffffffe
	.align		4
        /*0010*/ 	.word	0x00000000
	.align		4
        /*0014*/ 	.word	0xfffffffd
	.align		4
        /*0018*/ 	.word	0x00000000
	.align		4
        /*001c*/ 	.word	0xfffffffc


//--------------------- .text._Z14naiveTransposePfS_ii --------------------------
	.section	.text._Z14naiveTransposePfS_ii,"ax",@progbits
	.align	128
        .global         _Z14naiveTransposePfS_ii
        .type           _Z14naiveTransposePfS_ii,@function
        .size           _Z14naiveTransposePfS_ii,(.L_x_1 - _Z14naiveTransposePfS_ii)
        .other          _Z14naiveTransposePfS_ii,@"STO_CUDA_ENTRY STV_DEFAULT"
_Z14naiveTransposePfS_ii:
.text._Z14naiveTransposePfS_ii:
[----:B------:R-:W-:Y:S01]  /*0000*/  LDC R1, c[0x0][0x37c] ;  /* 0x0000df00ff017b82 */ /* 0x000fe20000000800 */
[----:B------:R-:W0:Y:S07]  /*0010*/  S2R R2, SR_TID.Y ;  /* 0x0000000000027919 */ /* 0x000e2e0000002200 */
[----:B------:R-:W1:Y:S01]  /*0020*/  LDC R0, c[0x0][0x360] ;  /* 0x0000d800ff007b82 */ /* 0x000e620000000800 */
[----:B------:R-:W2:Y:S01]  /*0030*/  LDCU.64 UR6, c[0x0][0x390] ;  /* 0x00007200ff0677ac */ /* 0x000ea20008000a00 */
[----:B------:R-:W1:Y:S06]  /*0040*/  S2R R3, SR_TID.X ;  /* 0x0000000000037919 */ /* 0x000e6c0000002100 */
[----:B------:R-:W0:Y:S08]  /*0050*/  S2UR UR5, SR_CTAID.Y ;  /* 0x00000000000579c3 */ /* 0x000e300000002600 */
[----:B------:R-:W0:Y:S08]  /*0060*/  LDC R7, c[0x0][0x364] ;  /* 0x0000d900ff077b82 */ /* 0x000e300000000800 */
[----:B------:R-:W1:Y:S01]  /*0070*/  S2UR UR4, SR_CTAID.X ;  /* 0x00000000000479c3 */ /* 0x000e620000002500 */
[----:B0-----:R-:W-:-:S05]  /*0080*/  IMAD R7, R7, UR5, R2 ;  /* 0x0000000507077c24 */ /* 0x001fca000f8e0202 */
[----:B--2---:R-:W-:Y:S01]  /*0090*/  ISETP.GE.AND P0, PT, R7, UR7, PT ;  /* 0x0000000707007c0c */ /* 0x004fe2000bf06270 */
[----:B-1----:R-:W-:-:S05]  /*00a0*/  IMAD R0, R0, UR4, R3 ;  /* 0x0000000400007c24 */ /* 0x002fca000f8e0203 */
[----:B------:R-:W-:-:S13]  /*00b0*/  ISETP.GE.OR P0, PT, R0, UR6, P0 ;  /* 0x0000000600007c0c */ /* 0x000fda0008706670 */
[----:B------:R-:W-:Y:S05]  /*00c0*/  @P0 EXIT ;  /* 0x000000000000094d */ /* 0x000fea0003800000 */
[----:B------:R-:W0:Y:S01]  /*00d0*/  LDC.64 R2, c[0x0][0x380] ;  /* 0x0000e000ff027b82 */ /* 0x000e220000000a00 */
[----:B------:R-:W1:Y:S01]  /*00e0*/  LDCU.64 UR4, c[0x0][0x358] ;  /* 0x00006b00ff0477ac */ /* 0x000e620008000a00 */
[----:B------:R-:W-:-:S04]  /*00f0*/  IMAD R5, R7, UR6, R0 ;  /* 0x0000000607057c24 */ /* 0x000fc8000f8e0200 */
[----:B0-----:R-:W-:Y:S02]  /*0100*/  IMAD.WIDE R2, R5, 0x4, R2 ;  /* 0x0000000405027825 */ /* 0x001fe400078e0202 */
[----:B------:R-:W0:Y:S04]  /*0110*/  LDC.64 R4, c[0x0][0x388] ;  /* 0x0000e200ff047b82 */ /* 0x000e280000000a00 */
[----:B-1----:R-:W2:Y:S01]  /*0120*/  LDG.E R3, desc[UR4][R2.64] ;  /* 0x0000000402037981 */ /* 0x002ea2000c1e1900 */
[----:B------:R-:W-:-:S04]  /*0130*/  IMAD R7, R0, UR7, R7 ;  /* 0x0000000700077c24 */ /* 0x000fc8000f8e0207 */
[----:B0-----:R-:W-:-:S05]  /*0140*/  IMAD.WIDE R4, R7, 0x4, R4 ;  /* 0x0000000407047825 */ /* 0x001fca00078e0204 */
[----:B--2---:R-:W-:Y:S01]  /*0150*/  STG.E desc[UR4][R4.64], R3 ;  /* 0x0000000304007986 */ /* 0x004fe2000c101904 */
[----:B------:R-:W-:Y:S05]  /*0160*/  EXIT ;  /* 0x000000000000794d */ /* 0x000fea0003800000 */
.L_x_0:
[----:B------:R-:W-:-:S00]  /*0170*/  BRA `(.L_x_0) ;  /* 0xfffffffc00fc7947 */ /* 0x000fc0000383ffff */
[----:B------:R-:W-:-:S00]  /*0180*/  NOP ;  /* 0x0000000000007918 */ /* 0x000fc00000000000 */
[----:B------:R-:W-:-:S00]  /*0190*/  NOP ;  /* 0x0000000000007918 */ /* 0x000fc00000000000 */
[----:B------:R-:W-:-:S00]  /*01a0*/  NOP ;  /* 0x0000000000007918 */ /* 0x000fc00000000000 */
[----:B------:R-:W-:-:S00]  /*01b0*/  NOP ;  /* 0x0000000000007918 */ /* 0x000fc00000000000 */
[----:B------:R-:W-:-:S00]  /*01c0*/  NOP ;  /* 0x0000000000007918 */ /* 0x000fc00000000000 */
[----:B------:R-:W-:-:S00]  /*01d0*/  NOP ;  /* 0x0000000000007918 */ /* 0x000fc00000000000 */
[----:B------:R-:W-:-:S00]  /*01e0*/  NOP ;  /* 0x0000000000007918 */ /* 0x000fc00000000000 */
[----:B------:R-:W-:-:S00]  /*01f0*/  NOP ;  /* 0x0000000000007918 */ /* 0x000fc00000000000 */
.L_x_1:


//--------------------- .nv.shared.reserved.0     --------------------------
	.section	.nv.shared.reserved.0,"aw",@nobits
	.weak		__nv_reservedSMEM_offset_0_alias
	.size		__nv_reservedSMEM_offset_0_alias, 0, 64
	.other		__nv_reservedSMEM_offset_0_alias,@"STO_CUDA_RESERVED_SHARED STV_DEFAULT"
__nv_reservedSMEM_offset_0_alias:
	.zero		0
	.zero		64


//--------------------- .nv.constant0._Z14naiveTransposePfS_ii --------------------------
	.section	.nv.constant0._Z14naiveTransposePfS_ii,"a",@progbits
	.sectionflags	@""
	.align	4
.nv.constant0._Z14naiveTransposePfS_ii:
	.zero		920


//--------------------- SYMBOLS --------------------------

	.type		.nv.reservedSmem.offset0,@object
	.size		.nv.reservedSmem.offset0,0x4
